//
// Generated by NVIDIA NVVM Compiler
//
// Compiler Build ID: CL-36424714
// Cuda compilation tools, release 13.0, V13.0.88
// Based on NVVM 20.0.0
//

.version 9.0
.target sm_100
.address_size 64


.entry _Z17diag_mask_inf_f32PKfPfiii(
	.param .u64 .ptr .align 1 _Z17diag_mask_inf_f32PKfPfiii_param_0,
	.param .u64 .ptr .align 1 _Z17diag_mask_inf_f32PKfPfiii_param_1,
	.param .u32 _Z17diag_mask_inf_f32PKfPfiii_param_2,
	.param .u32 _Z17diag_mask_inf_f32PKfPfiii_param_3,
	.param .u32 _Z17diag_mask_inf_f32PKfPfiii_param_4
)
{
	.reg .pred 	%p<3>;
	.reg .b32 	%r<15>;
	.reg .b32 	%f<4>;
	.reg .b64 	%rd<8>;

	ld.param.u64 	%rd1, [_Z17diag_mask_inf_f32PKfPfiii_param_0];
	ld.param.u64 	%rd2, [_Z17diag_mask_inf_f32PKfPfiii_param_1];
	ld.param.u32 	%r2, [_Z17diag_mask_inf_f32PKfPfiii_param_2];
	ld.param.u32 	%r3, [_Z17diag_mask_inf_f32PKfPfiii_param_3];
	ld.param.u32 	%r4, [_Z17diag_mask_inf_f32PKfPfiii_param_4];
	mov.u32 	%r5, %ntid.y;
	mov.u32 	%r6, %ctaid.y;
	mov.u32 	%r7, %tid.y;
	mad.lo.s32 	%r1, %r5, %r6, %r7;
	setp.ge.s32 	%p1, %r1, %r2;
	@%p1 bra 	$L__BB0_2;
	mov.u32 	%r8, %tid.x;
	mov.u32 	%r9, %ctaid.x;
	mov.u32 	%r10, %ntid.x;
	mad.lo.s32 	%r11, %r10, %r9, %r8;
	cvta.to.global.u64 	%rd3, %rd1;
	cvta.to.global.u64 	%rd4, %rd2;
	mad.lo.s32 	%r12, %r2, %r11, %r1;
	mul.wide.s32 	%rd5, %r12, 4;
	add.s64 	%rd6, %rd3, %rd5;
	ld.global.f32 	%f1, [%rd6];
	rem.s32 	%r13, %r11, %r3;
	add.s32 	%r14, %r13, %r4;
	setp.gt.s32 	%p2, %r1, %r14;
	selp.f32 	%f2, 0f3F800000, 0f00000000, %p2;
	fma.rn.f32 	%f3, %f2, 0fFF7FFFFF, %f1;
	add.s64 	%rd7, %rd4, %rd5;
	st.global.f32 	[%rd7], %f3;
$L__BB0_2:
	ret;

}


// ===== COMPILED SASS (sm_100) =====

	.target	sm_100

	.elftype	@"ET_EXEC"


//--------------------- .note.nv.tkinfo           --------------------------
	.section	.note.nv.tkinfo,"",@"SHT_NOTE"
	.sectionflags	@"SHF_NOTE_NV_TKINFO"
	.tkinfo
        /*0018*/ 	.word	0x00000002
        /*0030*/ 	.string	""
        /*0030*/ 	.string	"ptxas"
        /*0030*/ 	.string	"Cuda compilation tools, release 13.0, V13.0.88"
        /*0030*/ 	.string	"Build cuda_13.0.r13.0/compiler.36424714_0"
        /*0030*/ 	.string	"-arch sm_100 -m 64 "



//--------------------- .note.nv.cuinfo           --------------------------
	.section	.note.nv.cuinfo,"",@"SHT_NOTE"
	.sectionflags	@"SHF_NOTE_NV_CUINFO"
        /*0018*/ 	.short	0x0002
        /*001a*/ 	.short	0x0064
        /*001c*/ 	.short	0x0082
	.zero		2


//--------------------- .nv.info                  --------------------------
	.section	.nv.info,"",@"SHT_CUDA_INFO"
	.align	4


	//----- nvinfo : EIATTR_REGCOUNT
	.align		4
        /*0000*/ 	.byte	0x04, 0x2f
        /*0002*/ 	.short	(.L_1 - .L_0)
	.align		4
.L_0:
        /*0004*/ 	.word	index@(_Z17diag_mask_inf_f32PKfPfiii)
        /*0008*/ 	.word	0x00000010


	//----- nvinfo : EIATTR_FRAME_SIZE
	.align		4
.L_1:
        /*000c*/ 	.byte	0x04, 0x11
        /*000e*/ 	.short	(.L_3 - .L_2)
	.align		4
.L_2:
        /*0010*/ 	.word	index@(_Z17diag_mask_inf_f32PKfPfiii)
        /*0014*/ 	.word	0x00000000


	//----- nvinfo : EIATTR_MIN_STACK_SIZE
	.align		4
.L_3:
        /*0018*/ 	.byte	0x04, 0x12
        /*001a*/ 	.short	(.L_5 - .L_4)
	.align		4
.L_4:
        /*001c*/ 	.word	index@(_Z17diag_mask_inf_f32PKfPfiii)
        /*0020*/ 	.word	0x00000000
.L_5:


//--------------------- .nv.compat                --------------------------
	.section	.nv.compat,"",@"SHT_CUDA_COMPAT_INFO"
	.align	4
        /*0000*/ 	.byte	0x02, 0x09, 0x00, 0x00, 0x02, 0x02, 0x01, 0x00, 0x02, 0x05, 0x05, 0x00, 0x03, 0x07, 0x01, 0x01
        /*0010*/ 	.byte	0x02, 0x03, 0x00, 0x00, 0x02, 0x06, 0x01, 0x00, 0x04, 0x0b, 0x08, 0x00, 0x09, 0x00, 0x00, 0x00
        /*0020*/ 	.byte	0x00, 0x00, 0x00, 0x00


//--------------------- .nv.info._Z17diag_mask_inf_f32PKfPfiii --------------------------
	.section	.nv.info._Z17diag_mask_inf_f32PKfPfiii,"",@"SHT_CUDA_INFO"
	.sectionflags	@""
	.align	4


	//----- nvinfo : EIATTR_CUDA_API_VERSION
	.align		4
        /*0000*/ 	.byte	0x04, 0x37
        /*0002*/ 	.short	(.L_7 - .L_6)
.L_6:
        /*0004*/ 	.word	0x00000082


	//----- nvinfo : EIATTR_KPARAM_INFO
	.align		4
.L_7:
        /*0008*/ 	.byte	0x04, 0x17
        /*000a*/ 	.short	(.L_9 - .L_8)
.L_8:
        /*000c*/ 	.word	0x00000000
        /*0010*/ 	.short	0x0004
        /*0012*/ 	.short	0x0018
        /*0014*/ 	.byte	0x00, 0xf0, 0x11, 0x00


	//----- nvinfo : EIATTR_KPARAM_INFO
	.align		4
.L_9:
        /*0018*/ 	.byte	0x04, 0x17
        /*001a*/ 	.short	(.L_11 - .L_10)
.L_10:
        /*001c*/ 	.word	0x00000000
        /*0020*/ 	.short	0x0003
        /*0022*/ 	.short	0x0014
        /*0024*/ 	.byte	0x00, 0xf0, 0x11, 0x00


	//----- nvinfo : EIATTR_KPARAM_INFO
	.align		4
.L_11:
        /*0028*/ 	.byte	0x04, 0x17
        /*002a*/ 	.short	(.L_13 - .L_12)
.L_12:
        /*002c*/ 	.word	0x00000000
        /*0030*/ 	.short	0x0002
        /*0032*/ 	.short	0x0010
        /*0034*/ 	.byte	0x00, 0xf0, 0x11, 0x00


	//----- nvinfo : EIATTR_KPARAM_INFO
	.align		4
.L_13:
        /*0038*/ 	.byte	0x04, 0x17
        /*003a*/ 	.short	(.L_15 - .L_14)
.L_14:
        /*003c*/ 	.word	0x00000000
        /*0040*/ 	.short	0x0001
        /*0042*/ 	.short	0x0008
        /*0044*/ 	.byte	0x00, 0xf5, 0x21, 0x00


	//----- nvinfo : EIATTR_KPARAM_INFO
	.align		4
.L_15:
        /*0048*/ 	.byte	0x04, 0x17
        /*004a*/ 	.short	(.L_17 - .L_16)
.L_16:
        /*004c*/ 	.word	0x00000000
        /*0050*/ 	.short	0x0000
        /*0052*/ 	.short	0x0000
        /*0054*/ 	.byte	0x00, 0xf5, 0x21, 0x00


	//----- nvinfo : EIATTR_SPARSE_MMA_MASK
	.align		4
.L_17:
        /*0058*/ 	.byte	0x03, 0x50
        /*005a*/ 	.short	0x0000


	//----- nvinfo : EIATTR_MAXREG_COUNT
	.align		4
        /*005c*/ 	.byte	0x03, 0x1b
        /*005e*/ 	.short	0x00ff


	//----- nvinfo : EIATTR_MERCURY_ISA_VERSION
	.align		4
        /*0060*/ 	.byte	0x03, 0x5f
        /*0062*/ 	.short	0x0101


	//----- nvinfo : EIATTR_VRC_CTA_INIT_COUNT
	.align		4
        /*0064*/ 	.byte	0x02, 0x4a
	.zero		1
	.zero		1


	//----- nvinfo : EIATTR_EXIT_INSTR_OFFSETS
	.align		4
        /*0068*/ 	.byte	0x04, 0x1c
        /*006a*/ 	.short	(.L_19 - .L_18)


	//   ....[0]....
.L_18:
        /*006c*/ 	.word	0x00000070


	//   ....[1]....
        /*0070*/ 	.word	0x000002f0


	//----- nvinfo : EIATTR_CBANK_PARAM_SIZE
	.align		4
.L_19:
        /*0074*/ 	.byte	0x03, 0x19
        /*0076*/ 	.short	0x001c


	//----- nvinfo : EIATTR_PARAM_CBANK
	.align		4
        /*0078*/ 	.byte	0x04, 0x0a
        /*007a*/ 	.short	(.L_21 - .L_20)
	.align		4
.L_20:
        /*007c*/ 	.word	index@(.nv.constant0._Z17diag_mask_inf_f32PKfPfiii)
        /*0080*/ 	.short	0x0380
        /*0082*/ 	.short	0x001c


	//----- nvinfo : EIATTR_SW_WAR
	.align		4
.L_21:
        /*0084*/ 	.byte	0x04, 0x36
        /*0086*/ 	.short	(.L_23 - .L_22)
.L_22:
        /*0088*/ 	.word	0x00000008
.L_23:


//--------------------- .nv.callgraph             --------------------------
	.section	.nv.callgraph,"",@"SHT_CUDA_CALLGRAPH"
	.align	4
	.sectionentsize	8
	.align		4
        /*0000*/ 	.word	0x00000000
	.align		4
        /*0004*/ 	.word	0xffffffff
	.align		4
        /*0008*/ 	.word	0x00000000
	.align		4
        /*000c*/ 	.word	0xfffffffe
	.align		4
        /*0010*/ 	.word	0x00000000
	.align		4
        /*0014*/ 	.word	0xfffffffd
	.align		4
        /*0018*/ 	.word	0x00000000
	.align		4
        /*001c*/ 	.word	0xfffffffc


//--------------------- .text._Z17diag_mask_inf_f32PKfPfiii --------------------------
	.section	.text._Z17diag_mask_inf_f32PKfPfiii,"ax",@progbits
	.align	128
.text._Z17diag_mask_inf_f32PKfPfiii:
        .type           _Z17diag_mask_inf_f32PKfPfiii,@function
        .size           _Z17diag_mask_inf_f32PKfPfiii,(.L_x_1 - _Z17diag_mask_inf_f32PKfPfiii)
        .other          _Z17diag_mask_inf_f32PKfPfiii,@"STO_CUDA_ENTRY STV_DEFAULT"
_Z17diag_mask_inf_f32PKfPfiii:
[----:B------:R-:W-:Y:S01]  /*0000*/  LDC R1, c[0x0][0x37c] ;  /* 0x0000df00ff017b82 */ /* 0x000fe20000000800 */
[----:B------:R-:W0:Y:S01]  /*0010*/  S2R R0, SR_CTAID.Y ;  /* 0x0000000000007919 */ /* 0x000e220000002600 */
[----:B------:R-:W0:Y:S01]  /*0020*/  LDCU UR4, c[0x0][0x364] ;  /* 0x00006c80ff0477ac */ /* 0x000e220008000800 */
[----:B------:R-:W0:Y:S01]  /*0030*/  S2R R3, SR_TID.Y ;  /* 0x0000000000037919 */ /* 0x000e220000002200 */
[----:B------:R-:W1:Y:S01]  /*0040*/  LDCU UR7, c[0x0][0x390] ;  /* 0x00007200ff0777ac */ /* 0x000e620008000800 */
[----:B0-----:R-:W-:-:S05]  /*0050*/  IMAD R0, R0, UR4, R3 ;  /* 0x0000000400007c24 */ /* 0x001fca000f8e0203 */
[----:B-1----:R-:W-:-:S13]  /*0060*/  ISETP.GE.AND P0, PT, R0, UR7, PT ;  /* 0x0000000700007c0c */ /* 0x002fda000bf06270 */
[----:B------:R-:W-:Y:S05]  /*0070*/  @P0 EXIT ;  /* 0x000000000000094d */ /* 0x000fea0003800000 */
[----:B------:R-:W0:Y:S01]  /*0080*/  S2R R3, SR_TID.X ;  /* 0x0000000000037919 */ /* 0x000e220000002100 */
[----:B------:R-:W0:Y:S01]  /*0090*/  S2UR UR6, SR_CTAID.X ;  /* 0x00000000000679c3 */ /* 0x000e220000002500 */
[----:B------:R-:W1:Y:S07]  /*00a0*/  LDCU.64 UR4, c[0x0][0x358] ;  /* 0x00006b00ff0477ac */ /* 0x000e6e0008000a00 */
[----:B------:R-:W0:Y:S08]  /*00b0*/  LDC R2, c[0x0][0x360] ;  /* 0x0000d800ff027b82 */ /* 0x000e300000000800 */
[----:B------:R-:W2:Y:S08]  /*00c0*/  LDC.64 R4, c[0x0][0x380] ;  /* 0x0000e000ff047b82 */ /* 0x000eb00000000a00 */
[----:B------:R-:W3:Y:S01]  /*00d0*/  LDC R11, c[0x0][0x394] ;  /* 0x0000e500ff0b7b82 */ /* 0x000ee20000000800 */
[----:B0-----:R-:W-:Y:S01]  /*00e0*/  IMAD R3, R2, UR6, R3 ;  /* 0x0000000602037c24 */ /* 0x001fe2000f8e0203 */
[----:B------:R-:W0:Y:S03]  /*00f0*/  LDCU UR6, c[0x0][0x398] ;  /* 0x00007300ff0677ac */ /* 0x000e260008000800 */
[----:B------:R-:W-:-:S04]  /*0100*/  IMAD R2, R3, UR7, R0 ;  /* 0x0000000703027c24 */ /* 0x000fc8000f8e0200 */
[----:B--2---:R-:W-:-:S05]  /*0110*/  IMAD.WIDE R4, R2, 0x4, R4 ;  /* 0x0000000402047825 */ /* 0x004fca00078e0204 */
[----:B-1----:R1:W2:Y:S01]  /*0120*/  LDG.E R8, desc[UR4][R4.64] ;  /* 0x0000000404087981 */ /* 0x0022a2000c1e1900 */
[----:B------:R-:W-:Y:S02]  /*0130*/  ISETP.GE.AND P2, PT, R3, RZ, PT ;  /* 0x000000ff0300720c */ /* 0x000fe40003f46270 */
[----:B---3--:R-:W-:-:S04]  /*0140*/  IABS R10, R11 ;  /* 0x0000000b000a7213 */ /* 0x008fc80000000000 */
[----:B------:R-:W3:Y:S01]  /*0150*/  I2F.RP R9, R10 ;  /* 0x0000000a00097306 */ /* 0x000ee20000209400 */
[----:B-1----:R-:W-:-:S07]  /*0160*/  IABS R4, R3 ;  /* 0x0000000300047213 */ /* 0x002fce0000000000 */
[----:B---3--:R-:W1:Y:S02]  /*0170*/  MUFU.RCP R9, R9 ;  /* 0x0000000900097308 */ /* 0x008e640000001000 */
[----:B-1----:R-:W-:-:S06]  /*0180*/  VIADD R6, R9, 0xffffffe ;  /* 0x0ffffffe09067836 */ /* 0x002fcc0000000000 */
[----:B------:R1:W3:Y:S02]  /*0190*/  F2I.FTZ.U32.TRUNC.NTZ R7, R6 ;  /* 0x0000000600077305 */ /* 0x0002e4000021f000 */
[----:B-1----:R-:W-:Y:S02]  /*01a0*/  HFMA2 R6, -RZ, RZ, 0, 0 ;  /* 0x00000000ff067431 */ /* 0x002fe400000001ff */
[----:B---3--:R-:W-:-:S04]  /*01b0*/  IMAD.MOV R13, RZ, RZ, -R7 ;  /* 0x000000ffff0d7224 */ /* 0x008fc800078e0a07 */
[----:B------:R-:W-:-:S04]  /*01c0*/  IMAD R13, R13, R10, RZ ;  /* 0x0000000a0d0d7224 */ /* 0x000fc800078e02ff */
[----:B------:R-:W-:-:S06]  /*01d0*/  IMAD.HI.U32 R7, R7, R13, R6 ;  /* 0x0000000d07077227 */ /* 0x000fcc00078e0006 */
[----:B------:R-:W-:-:S04]  /*01e0*/  IMAD.HI.U32 R7, R7, R4, RZ ;  /* 0x0000000407077227 */ /* 0x000fc800078e00ff */
[----:B------:R-:W-:-:S04]  /*01f0*/  IMAD.MOV R7, RZ, RZ, -R7 ;  /* 0x000000ffff077224 */ /* 0x000fc800078e0a07 */
[C---:B------:R-:W-:Y:S02]  /*0200*/  IMAD R7, R10.reuse, R7, R4 ;  /* 0x000000070a077224 */ /* 0x040fe400078e0204 */
[----:B------:R-:W1:Y:S03]  /*0210*/  LDC.64 R4, c[0x0][0x388] ;  /* 0x0000e200ff047b82 */ /* 0x000e660000000a00 */
[----:B------:R-:W-:-:S13]  /*0220*/  ISETP.GT.U32.AND P0, PT, R10, R7, PT ;  /* 0x000000070a00720c */ /* 0x000fda0003f04070 */
[----:B------:R-:W-:Y:S02]  /*0230*/  @!P0 IADD3 R7, PT, PT, R7, -R10, RZ ;  /* 0x8000000a07078210 */ /* 0x000fe40007ffe0ff */
[----:B------:R-:W-:Y:S02]  /*0240*/  ISETP.NE.AND P0, PT, R11, RZ, PT ;  /* 0x000000ff0b00720c */ /* 0x000fe40003f05270 */
[----:B------:R-:W-:Y:S01]  /*0250*/  ISETP.GT.U32.AND P1, PT, R10, R7, PT ;  /* 0x000000070a00720c */ /* 0x000fe20003f24070 */
[----:B-1----:R-:W-:-:S12]  /*0260*/  IMAD.WIDE R2, R2, 0x4, R4 ;  /* 0x0000000402027825 */ /* 0x002fd800078e0204 */
[----:B------:R-:W-:-:S05]  /*0270*/  @!P1 IMAD.IADD R7, R7, 0x1, -R10 ;  /* 0x0000000107079824 */ /* 0x000fca00078e0a0a */
[----:B------:R-:W-:Y:S02]  /*0280*/  @!P2 IADD3 R7, PT, PT, -R7, RZ, RZ ;  /* 0x000000ff0707a210 */ /* 0x000fe40007ffe1ff */
[----:B------:R-:W-:-:S04]  /*0290*/  @!P0 LOP3.LUT R7, RZ, R11, RZ, 0x33, !PT ;  /* 0x0000000bff078212 */ /* 0x000fc800078e33ff */
[----:B0-----:R-:W-:-:S04]  /*02a0*/  IADD3 R7, PT, PT, R7, UR6, RZ ;  /* 0x0000000607077c10 */ /* 0x001fc8000fffe0ff */
[----:B------:R-:W-:-:S04]  /*02b0*/  ISETP.GT.AND P0, PT, R0, R7, PT ;  /* 0x000000070000720c */ /* 0x000fc80003f04270 */
[----:B------:R-:W-:-:S05]  /*02c0*/  FSEL R7, RZ, 1, !P0 ;  /* 0x3f800000ff077808 */ /* 0x000fca0004000000 */
[----:B--2---:R-:W-:-:S05]  /*02d0*/  FFMA R7, R7, -3.40282346638528859812e+38, R8 ;  /* 0xff7fffff07077823 */ /* 0x004fca0000000008 */
[----:B------:R-:W-:Y:S01]  /*02e0*/  STG.E desc[UR4][R2.64], R7 ;  /* 0x0000000702007986 */ /* 0x000fe2000c101904 */
[----:B------:R-:W-:Y:S05]  /*02f0*/  EXIT ;  /* 0x000000000000794d */ /* 0x000fea0003800000 */
.L_x_0:
[----:B------:R-:W-:-:S00]  /*0300*/  BRA `(.L_x_0) ;  /* 0xfffffffc00fc7947 */ /* 0x000fc0000383ffff */
[----:B------:R-:W-:-:S00]  /*0310*/  NOP ;  /* 0x0000000000007918 */ /* 0x000fc00000000000 */
        /* <DEDUP_REMOVED lines=14> */
.L_x_1:


//--------------------- .nv.shared.reserved.0     --------------------------
	.section	.nv.shared.reserved.0,"aw",@nobits
	.weak		__nv_reservedSMEM_offset_0_alias
	.size		__nv_reservedSMEM_offset_0_alias, 0, 64
	.other		__nv_reservedSMEM_offset_0_alias,@"STO_CUDA_RESERVED_SHARED STV_DEFAULT"
__nv_reservedSMEM_offset_0_alias:
	.zero		0
	.zero		64


//--------------------- .nv.constant0._Z17diag_mask_inf_f32PKfPfiii --------------------------
	.section	.nv.constant0._Z17diag_mask_inf_f32PKfPfiii,"a",@progbits
	.sectionflags	@""
	.align	4
.nv.constant0._Z17diag_mask_inf_f32PKfPfiii:
	.zero		924


//--------------------- SYMBOLS --------------------------

	.type		.nv.reservedSmem.offset0,@object
	.size		.nv.reservedSmem.offset0,0x4
